	.headerflags	@"EF_CUDA_TEXMODE_UNIFIED EF_CUDA_64BIT_ADDRESS EF_CUDA_ACCELERATORS EF_CUDA_SM90 EF_CUDA_VIRTUAL_SM(EF_CUDA_SM90)"
	.elftype	@"ET_EXEC"


//--------------------- .nv.info                  --------------------------
	.section	.nv.info,"",@"SHT_CUDA_INFO"
	.align	4


	//----- nvinfo : EIATTR_REGCOUNT
	.align		4
        /*0000*/ 	.byte	0x04, 0x2f
        /*0002*/ 	.short	(.L_3 - .L_2)
	.align		4
.L_2:
        /*0004*/ 	.word	index@(triton_poi_fused__native_batch_norm_legit_no_training_add_22)
        /*0008*/ 	.word	0x00000016


	//----- nvinfo : EIATTR_MIN_STACK_SIZE
	.align		4
.L_3:
        /*000c*/ 	.byte	0x04, 0x12
        /*000e*/ 	.short	(.L_5 - .L_4)
	.align		4
.L_4:
        /*0010*/ 	.word	index@(triton_poi_fused__native_batch_norm_legit_no_training_add_22)
        /*0014*/ 	.word	0x00000000


	//----- nvinfo : EIATTR_FRAME_SIZE
	.align		4
.L_5:
        /*0018*/ 	.byte	0x04, 0x11
        /*001a*/ 	.short	(.L_7 - .L_6)
	.align		4
.L_6:
        /*001c*/ 	.word	index@(triton_poi_fused__native_batch_norm_legit_no_training_add_22)
        /*0020*/ 	.word	0x00000000


	//----- nvinfo : EIATTR_MIN_STACK_SIZE
	.align		4
.L_7:
        /*0024*/ 	.byte	0x04, 0x12
        /*0026*/ 	.short	(.L_9 - .L_8)
	.align		4
.L_8:
        /*0028*/ 	.word	index@(triton_poi_fused__native_batch_norm_legit_no_training_add_22)
        /*002c*/ 	.word	0x00000000
.L_9:


//--------------------- .nv.info.triton_poi_fused__native_batch_norm_legit_no_training_add_22 --------------------------
	.section	.nv.info.triton_poi_fused__native_batch_norm_legit_no_training_add_22,"",@"SHT_CUDA_INFO"
	.sectionflags	@""
	.align	4


	//----- nvinfo : EIATTR_CUDA_API_VERSION
	.align		4
        /*0000*/ 	.byte	0x04, 0x37
        /*0002*/ 	.short	(.L_11 - .L_10)
.L_10:
        /*0004*/ 	.word	0x0000007c


	//----- nvinfo : EIATTR_KPARAM_INFO
	.align		4
.L_11:
        /*0008*/ 	.byte	0x04, 0x17
        /*000a*/ 	.short	(.L_13 - .L_12)
.L_12:
        /*000c*/ 	.word	0x00000000
        /*0010*/ 	.short	0x0007
        /*0012*/ 	.short	0x0038
        /*0014*/ 	.byte	0x00, 0xf0, 0x11, 0x00


	//----- nvinfo : EIATTR_KPARAM_INFO
	.align		4
.L_13:
        /*0018*/ 	.byte	0x04, 0x17
        /*001a*/ 	.short	(.L_15 - .L_14)
.L_14:
        /*001c*/ 	.word	0x00000000
        /*0020*/ 	.short	0x0006
        /*0022*/ 	.short	0x0030
        /*0024*/ 	.byte	0x00, 0xf4, 0x21, 0x00


	//----- nvinfo : EIATTR_KPARAM_INFO
	.align		4
.L_15:
        /*0028*/ 	.byte	0x04, 0x17
        /*002a*/ 	.short	(.L_17 - .L_16)
.L_16:
        /*002c*/ 	.word	0x00000000
        /*0030*/ 	.short	0x0005
        /*0032*/ 	.short	0x0028
        /*0034*/ 	.byte	0x00, 0xf4, 0x21, 0x00


	//----- nvinfo : EIATTR_KPARAM_INFO
	.align		4
.L_17:
        /*0038*/ 	.byte	0x04, 0x17
        /*003a*/ 	.short	(.L_19 - .L_18)
.L_18:
        /*003c*/ 	.word	0x00000000
        /*0040*/ 	.short	0x0004
        /*0042*/ 	.short	0x0020
        /*0044*/ 	.byte	0x00, 0xf4, 0x21, 0x00


	//----- nvinfo : EIATTR_KPARAM_INFO
	.align		4
.L_19:
        /*0048*/ 	.byte	0x04, 0x17
        /*004a*/ 	.short	(.L_21 - .L_20)
.L_20:
        /*004c*/ 	.word	0x00000000
        /*0050*/ 	.short	0x0003
        /*0052*/ 	.short	0x0018
        /*0054*/ 	.byte	0x00, 0xf4, 0x21, 0x00


	//----- nvinfo : EIATTR_KPARAM_INFO
	.align		4
.L_21:
        /*0058*/ 	.byte	0x04, 0x17
        /*005a*/ 	.short	(.L_23 - .L_22)
.L_22:
        /*005c*/ 	.word	0x00000000
        /*0060*/ 	.short	0x0002
        /*0062*/ 	.short	0x0010
        /*0064*/ 	.byte	0x00, 0xf4, 0x21, 0x00


	//----- nvinfo : EIATTR_KPARAM_INFO
	.align		4
.L_23:
        /*0068*/ 	.byte	0x04, 0x17
        /*006a*/ 	.short	(.L_25 - .L_24)
.L_24:
        /*006c*/ 	.word	0x00000000
        /*0070*/ 	.short	0x0001
        /*0072*/ 	.short	0x0008
        /*0074*/ 	.byte	0x00, 0xf4, 0x21, 0x00


	//----- nvinfo : EIATTR_KPARAM_INFO
	.align		4
.L_25:
        /*0078*/ 	.byte	0x04, 0x17
        /*007a*/ 	.short	(.L_27 - .L_26)
.L_26:
        /*007c*/ 	.word	0x00000000
        /*0080*/ 	.short	0x0000
        /*0082*/ 	.short	0x0000
        /*0084*/ 	.byte	0x00, 0xf4, 0x21, 0x00


	//----- nvinfo : EIATTR_SPARSE_MMA_MASK
	.align		4
.L_27:
        /*0088*/ 	.byte	0x03, 0x50
        /*008a*/ 	.short	0x0000


	//----- nvinfo : EIATTR_MAXREG_COUNT
	.align		4
        /*008c*/ 	.byte	0x03, 0x1b
        /*008e*/ 	.short	0x00ff


	//----- nvinfo : EIATTR_EXIT_INSTR_OFFSETS
	.align		4
        /*0090*/ 	.byte	0x04, 0x1c
        /*0092*/ 	.short	(.L_29 - .L_28)


	//   ....[0]....
.L_28:
        /*0094*/ 	.word	0x00000320


	//   ....[1]....
        /*0098*/ 	.word	0x00000340


	//----- nvinfo : EIATTR_REQNTID
	.align		4
.L_29:
        /*009c*/ 	.byte	0x04, 0x10
        /*009e*/ 	.short	(.L_31 - .L_30)
.L_30:
        /*00a0*/ 	.word	0x00000080
        /*00a4*/ 	.word	0x00000001
        /*00a8*/ 	.word	0x00000001


	//----- nvinfo : EIATTR_CBANK_PARAM_SIZE
	.align		4
.L_31:
        /*00ac*/ 	.byte	0x03, 0x19
        /*00ae*/ 	.short	0x003c


	//----- nvinfo : EIATTR_PARAM_CBANK
	.align		4
        /*00b0*/ 	.byte	0x04, 0x0a
        /*00b2*/ 	.short	(.L_33 - .L_32)
	.align		4
.L_32:
        /*00b4*/ 	.word	index@(.nv.constant0.triton_poi_fused__native_batch_norm_legit_no_training_add_22)
        /*00b8*/ 	.short	0x0210
        /*00ba*/ 	.short	0x003c


	//----- nvinfo : EIATTR_SW_WAR
	.align		4
.L_33:
        /*00bc*/ 	.byte	0x04, 0x36
        /*00be*/ 	.short	(.L_35 - .L_34)
.L_34:
        /*00c0*/ 	.word	0x00000008
.L_35:


//--------------------- .nv.callgraph             --------------------------
	.section	.nv.callgraph,"",@"SHT_CUDA_CALLGRAPH"
	.align	4
	.sectionentsize	8
	.align		4
        /*0000*/ 	.word	0x00000000
	.align		4
        /*0004*/ 	.word	0xffffffff
	.align		4
        /*0008*/ 	.word	0x00000000
	.align		4
        /*000c*/ 	.word	0xfffffffe
	.align		4
        /*0010*/ 	.word	0x00000000
	.align		4
        /*0014*/ 	.word	0xfffffffd
	.align		4
        /*0018*/ 	.word	0x00000000
	.align		4
        /*001c*/ 	.word	0xfffffffc


//--------------------- .nv.constant4             --------------------------
	.section	.nv.constant4,"a",@progbits
	.align	8
	.align		8
.nv.constant4:
        /*0000*/ 	.dword	_$_str
	.align		8
        /*0008*/ 	.dword	_$_str_$_2


//--------------------- .text.triton_poi_fused__native_batch_norm_legit_no_training_add_22 --------------------------
	.section	.text.triton_poi_fused__native_batch_norm_legit_no_training_add_22,"ax",@progbits
	.align	128
        .global         triton_poi_fused__native_batch_norm_legit_no_training_add_22
        .type           triton_poi_fused__native_batch_norm_legit_no_training_add_22,@function
        .size           triton_poi_fused__native_batch_norm_legit_no_training_add_22,(.L_x_1 - triton_poi_fused__native_batch_norm_legit_no_training_add_22)
        .other          triton_poi_fused__native_batch_norm_legit_no_training_add_22,@"STO_CUDA_ENTRY STV_DEFAULT"
triton_poi_fused__native_batch_norm_legit_no_training_add_22:
.text.triton_poi_fused__native_batch_norm_legit_no_training_add_22:
[----:B------:R-:W0:Y:S01]  /*0000*/  LDC R1, c[0x0][0x28] ;  /* 0x00000a00ff017b82 */ /* 0x000e220000000800 */
[----:B------:R-:W1:Y:S07]  /*0010*/  S2R R0, SR_TID.X ;  /* 0x0000000000007919 */ /* 0x000e6e0000002100 */
[----:B------:R-:W2:Y:S01]  /*0020*/  LDC.64 R12, c[0x0][0x228] ;  /* 0x00008a00ff0c7b82 */ /* 0x000ea20000000a00 */
[----:B------:R-:W-:Y:S01]  /*0030*/  ULDC.64 UR4, c[0x0][0x208] ;  /* 0x0000820000047ab9 */ /* 0x000fe20000000a00 */
[----:B------:R-:W3:Y:S06]  /*0040*/  S2R R3, SR_CTAID.X ;  /* 0x0000000000037919 */ /* 0x000eec0000002500 */
[----:B------:R-:W4:Y:S08]  /*0050*/  LDC.64 R8, c[0x0][0x218] ;  /* 0x00008600ff087b82 */ /* 0x000f300000000a00 */
[----:B------:R-:W5:Y:S08]  /*0060*/  LDC.64 R10, c[0x0][0x220] ;  /* 0x00008800ff0a7b82 */ /* 0x000f700000000a00 */
[----:B------:R-:W5:Y:S01]  /*0070*/  LDC.64 R14, c[0x0][0x230] ;  /* 0x00008c00ff0e7b82 */ /* 0x000f620000000a00 */
[----:B-1----:R-:W-:-:S07]  /*0080*/  LOP3.LUT R0, R0, 0x7f, RZ, 0xc0, !PT ;  /* 0x0000007f00007812 */ /* 0x002fce00078ec0ff */
[----:B------:R-:W1:Y:S01]  /*0090*/  LDC.64 R16, c[0x0][0x238] ;  /* 0x00008e00ff107b82 */ /* 0x000e620000000a00 */
[----:B---3--:R-:W-:-:S04]  /*00a0*/  LEA R0, R3, R0, 0x7 ;  /* 0x0000000003007211 */ /* 0x008fc800078e38ff */
[C---:B------:R-:W-:Y:S01]  /*00b0*/  ISETP.GE.AND P2, PT, R0.reuse, 0x1800, PT ;  /* 0x000018000000780c */ /* 0x040fe20003f46270 */
[----:B------:R-:W-:Y:S02]  /*00c0*/  IMAD.HI R2, R0, 0x2aaaaaab, RZ ;  /* 0x2aaaaaab00027827 */ /* 0x000fe400078e02ff */
[----:B------:R-:W3:Y:S03]  /*00d0*/  LDC.64 R4, c[0x0][0x210] ;  /* 0x00008400ff047b82 */ /* 0x000ee60000000a00 */
[----:B------:R-:W-:-:S04]  /*00e0*/  SHF.R.U32.HI R3, RZ, 0x1f, R2 ;  /* 0x0000001fff037819 */ /* 0x000fc80000011602 */
[----:B------:R-:W-:-:S05]  /*00f0*/  LEA.HI R3, R2, R3, RZ, 0x1e ;  /* 0x0000000302037211 */ /* 0x000fca00078ff0ff */
[----:B------:R-:W-:Y:S01]  /*0100*/  IMAD R19, R3, -0x18, R0 ;  /* 0xffffffe803137824 */ /* 0x000fe200078e0200 */
[----:B------:R-:W-:-:S03]  /*0110*/  CS2R R2, SRZ ;  /* 0x0000000000027805 */ /* 0x000fc6000001ff00 */
[----:B--2---:R-:W-:-:S05]  /*0120*/  IMAD.WIDE R12, R19, 0x4, R12 ;  /* 0x00000004130c7825 */ /* 0x004fca00078e020c */
[----:B------:R2:W3:Y:S01]  /*0130*/  @!P2 LDG.E.EL R2, desc[UR4][R12.64] ;  /* 0x000000040c02a981 */ /* 0x0004e2000c2e1900 */
[----:B------:R-:W-:Y:S01]  /*0140*/  CS2R R6, SRZ ;  /* 0x0000000000067805 */ /* 0x000fe2000001ff00 */
[----:B----4-:R-:W-:Y:S01]  /*0150*/  IMAD.WIDE R8, R0, 0x4, R8 ;  /* 0x0000000400087825 */ /* 0x010fe200078e0208 */
[----:B------:R-:W-:-:S03]  /*0160*/  HFMA2.MMA R18, -RZ, RZ, 0, 0 ;  /* 0x00000000ff127435 */ /* 0x000fc600000001ff */
[C---:B-----5:R-:W-:Y:S01]  /*0170*/  IMAD.WIDE R10, R19.reuse, 0x4, R10 ;  /* 0x00000004130a7825 */ /* 0x060fe200078e020a */
[----:B------:R4:W5:Y:S04]  /*0180*/  @!P2 LDG.E R6, desc[UR4][R8.64] ;  /* 0x000000040806a981 */ /* 0x000968000c1e1900 */
[----:B------:R3:W5:Y:S01]  /*0190*/  @!P2 LDG.E.EL R3, desc[UR4][R10.64] ;  /* 0x000000040a03a981 */ /* 0x000762000c2e1900 */
[----:B0-2---:R-:W-:-:S04]  /*01a0*/  IMAD.WIDE R12, R19, 0x4, R14 ;  /* 0x00000004130c7825 */ /* 0x005fc800078e020e */
[----:B-1----:R-:W-:Y:S01]  /*01b0*/  IMAD.WIDE R14, R19, 0x4, R16 ;  /* 0x00000004130e7825 */ /* 0x002fe200078e0210 */
[----:B------:R-:W-:Y:S01]  /*01c0*/  MOV R16, RZ ;  /* 0x000000ff00107202 */ /* 0x000fe20000000f00 */
[----:B------:R-:W2:Y:S01]  /*01d0*/  @!P2 LDG.E.EL R7, desc[UR4][R12.64] ;  /* 0x000000040c07a981 */ /* 0x000ea2000c2e1900 */
[----:B----4-:R-:W0:Y:S01]  /*01e0*/  LDC.64 R8, c[0x0][0x240] ;  /* 0x00009000ff087b82 */ /* 0x010e220000000a00 */
[----:B---3--:R-:W-:Y:S02]  /*01f0*/  IMAD.WIDE R4, R0, 0x4, R4 ;  /* 0x0000000400047825 */ /* 0x008fe400078e0204 */
[----:B------:R-:W2:Y:S04]  /*0200*/  @!P2 LDG.E.EL R18, desc[UR4][R14.64] ;  /* 0x000000040e12a981 */ /* 0x000ea8000c2e1900 */
[----:B------:R-:W3:Y:S01]  /*0210*/  @!P2 LDG.E R16, desc[UR4][R4.64] ;  /* 0x000000040410a981 */ /* 0x000ee2000c1e1900 */
[----:B------:R-:W-:Y:S01]  /*0220*/  HFMA2.MMA R11, -RZ, RZ, 1.625, 0 ;  /* 0x3e800000ff0b7435 */ /* 0x000fe200000001ff */
[----:B------:R-:W-:-:S04]  /*0230*/  FADD R2, R2, 9.9999997473787516356e-06 ;  /* 0x3727c5ac02027421 */ /* 0x000fc80000000000 */
[----:B------:R-:W1:Y:S01]  /*0240*/  MUFU.SQRT R10, R2 ;  /* 0x00000002000a7308 */ /* 0x000e620000002000 */
[----:B-----5:R-:W-:Y:S01]  /*0250*/  FADD R3, -R3, R6 ;  /* 0x0000000603037221 */ /* 0x020fe20000000100 */
[C---:B-1----:R-:W-:Y:S02]  /*0260*/  FSETP.GT.AND P0, PT, R10.reuse, 8.50705917302346158658e+37, PT ;  /* 0x7e8000000a00780b */ /* 0x042fe40003f04000 */
[----:B------:R-:W-:Y:S02]  /*0270*/  FSETP.GEU.AND P1, PT, R10, 1.175494350822287508e-38, PT ;  /* 0x008000000a00780b */ /* 0x000fe40003f2e000 */
[----:B------:R-:W-:-:S09]  /*0280*/  FSEL R11, R11, 1, P0 ;  /* 0x3f8000000b0b7808 */ /* 0x000fd20000000000 */
[----:B------:R-:W-:Y:S02]  /*0290*/  @P0 FMUL R10, R10, 0.25 ;  /* 0x3e8000000a0a0820 */ /* 0x000fe40000400000 */
[----:B------:R-:W-:Y:S02]  /*02a0*/  @!P1 FMUL R11, R11, 16777216 ;  /* 0x4b8000000b0b9820 */ /* 0x000fe40000400000 */
[----:B------:R-:W-:-:S06]  /*02b0*/  @!P1 FMUL R10, R10, 16777216 ;  /* 0x4b8000000a0a9820 */ /* 0x000fcc0000400000 */
[----:B------:R-:W1:Y:S02]  /*02c0*/  MUFU.RCP R10, R10 ;  /* 0x0000000a000a7308 */ /* 0x000e640000001000 */
[----:B-1----:R-:W-:-:S04]  /*02d0*/  FMUL R2, R10, R11 ;  /* 0x0000000b0a027220 */ /* 0x002fc80000400000 */
[----:B------:R-:W-:-:S04]  /*02e0*/  FMUL R3, R3, R2 ;  /* 0x0000000203037220 */ /* 0x000fc80000400000 */
[----:B--2---:R-:W-:Y:S01]  /*02f0*/  FFMA R7, R3, R7, R18 ;  /* 0x0000000703077223 */ /* 0x004fe20000000012 */
[----:B0-----:R-:W-:-:S04]  /*0300*/  IMAD.WIDE R2, R0, 0x4, R8 ;  /* 0x0000000400027825 */ /* 0x001fc800078e0208 */
[----:B---3--:R-:W-:Y:S01]  /*0310*/  FADD R7, R7, R16 ;  /* 0x0000001007077221 */ /* 0x008fe20000000000 */
[----:B------:R-:W-:Y:S06]  /*0320*/  @P2 EXIT ;  /* 0x000000000000294d */ /* 0x000fec0003800000 */
[----:B------:R-:W-:Y:S01]  /*0330*/  STG.E desc[UR4][R2.64], R7 ;  /* 0x0000000702007986 */ /* 0x000fe2000c101904 */
[----:B------:R-:W-:Y:S05]  /*0340*/  EXIT ;  /* 0x000000000000794d */ /* 0x000fea0003800000 */
.L_x_0:
[----:B------:R-:W-:-:S00]  /*0350*/  BRA `(.L_x_0) ;  /* 0xfffffffc00fc7947 */ /* 0x000fc0000383ffff */
[----:B------:R-:W-:-:S00]  /*0360*/  NOP ;  /* 0x0000000000007918 */ /* 0x000fc00000000000 */
        /* <DEDUP_REMOVED lines=9> */
.L_x_1:


//--------------------- .nv.global.init           --------------------------
	.section	.nv.global.init,"aw",@progbits
.nv.global.init:
	.type		_$_str,@object
	.size		_$_str,(_$_str_$_2 - _$_str)
_$_str:
        /*0000*/ 	.byte	0x5f, 0x5f, 0x43, 0x55, 0x44, 0x41, 0x5f, 0x46, 0x54, 0x5a, 0x00
	.type		_$_str_$_2,@object
	.size		_$_str_$_2,(.L_1 - _$_str_$_2)
_$_str_$_2:
        /*000b*/ 	.byte	0x5f, 0x5f, 0x43, 0x55, 0x44, 0x41, 0x5f, 0x50, 0x52, 0x45, 0x43, 0x5f, 0x53, 0x51, 0x52, 0x54
        /*001b*/ 	.byte	0x00
.L_1:


//--------------------- .nv.constant0.triton_poi_fused__native_batch_norm_legit_no_training_add_22 --------------------------
	.section	.nv.constant0.triton_poi_fused__native_batch_norm_legit_no_training_add_22,"a",@progbits
	.sectionflags	@""
	.align	4
.nv.constant0.triton_poi_fused__native_batch_norm_legit_no_training_add_22:
	.zero		588
